	.headerflags	@"EF_CUDA_TEXMODE_UNIFIED EF_CUDA_64BIT_ADDRESS EF_CUDA_ACCELERATORS EF_CUDA_SM90 EF_CUDA_VIRTUAL_SM(EF_CUDA_SM90)"
	.elftype	@"ET_EXEC"


//--------------------- .nv.info                  --------------------------
	.section	.nv.info,"",@"SHT_CUDA_INFO"
	.align	4


	//----- nvinfo : EIATTR_REGCOUNT
	.align		4
        /*0000*/ 	.byte	0x04, 0x2f
        /*0002*/ 	.short	(.L_3 - .L_2)
	.align		4
.L_2:
        /*0004*/ 	.word	index@(triton_poi_fused__native_batch_norm_legit_no_training_relu_31)
        /*0008*/ 	.word	0x00000012


	//----- nvinfo : EIATTR_MIN_STACK_SIZE
	.align		4
.L_3:
        /*000c*/ 	.byte	0x04, 0x12
        /*000e*/ 	.short	(.L_5 - .L_4)
	.align		4
.L_4:
        /*0010*/ 	.word	index@(triton_poi_fused__native_batch_norm_legit_no_training_relu_31)
        /*0014*/ 	.word	0x00000000


	//----- nvinfo : EIATTR_FRAME_SIZE
	.align		4
.L_5:
        /*0018*/ 	.byte	0x04, 0x11
        /*001a*/ 	.short	(.L_7 - .L_6)
	.align		4
.L_6:
        /*001c*/ 	.word	index@(triton_poi_fused__native_batch_norm_legit_no_training_relu_31)
        /*0020*/ 	.word	0x00000000


	//----- nvinfo : EIATTR_MIN_STACK_SIZE
	.align		4
.L_7:
        /*0024*/ 	.byte	0x04, 0x12
        /*0026*/ 	.short	(.L_9 - .L_8)
	.align		4
.L_8:
        /*0028*/ 	.word	index@(triton_poi_fused__native_batch_norm_legit_no_training_relu_31)
        /*002c*/ 	.word	0x00000000
.L_9:


//--------------------- .nv.info.triton_poi_fused__native_batch_norm_legit_no_training_relu_31 --------------------------
	.section	.nv.info.triton_poi_fused__native_batch_norm_legit_no_training_relu_31,"",@"SHT_CUDA_INFO"
	.sectionflags	@""
	.align	4


	//----- nvinfo : EIATTR_CUDA_API_VERSION
	.align		4
        /*0000*/ 	.byte	0x04, 0x37
        /*0002*/ 	.short	(.L_11 - .L_10)
.L_10:
        /*0004*/ 	.word	0x0000007c


	//----- nvinfo : EIATTR_KPARAM_INFO
	.align		4
.L_11:
        /*0008*/ 	.byte	0x04, 0x17
        /*000a*/ 	.short	(.L_13 - .L_12)
.L_12:
        /*000c*/ 	.word	0x00000000
        /*0010*/ 	.short	0x0006
        /*0012*/ 	.short	0x0030
        /*0014*/ 	.byte	0x00, 0xf0, 0x11, 0x00


	//----- nvinfo : EIATTR_KPARAM_INFO
	.align		4
.L_13:
        /*0018*/ 	.byte	0x04, 0x17
        /*001a*/ 	.short	(.L_15 - .L_14)
.L_14:
        /*001c*/ 	.word	0x00000000
        /*0020*/ 	.short	0x0005
        /*0022*/ 	.short	0x0028
        /*0024*/ 	.byte	0x00, 0xf4, 0x21, 0x00


	//----- nvinfo : EIATTR_KPARAM_INFO
	.align		4
.L_15:
        /*0028*/ 	.byte	0x04, 0x17
        /*002a*/ 	.short	(.L_17 - .L_16)
.L_16:
        /*002c*/ 	.word	0x00000000
        /*0030*/ 	.short	0x0004
        /*0032*/ 	.short	0x0020
        /*0034*/ 	.byte	0x00, 0xf4, 0x21, 0x00


	//----- nvinfo : EIATTR_KPARAM_INFO
	.align		4
.L_17:
        /*0038*/ 	.byte	0x04, 0x17
        /*003a*/ 	.short	(.L_19 - .L_18)
.L_18:
        /*003c*/ 	.word	0x00000000
        /*0040*/ 	.short	0x0003
        /*0042*/ 	.short	0x0018
        /*0044*/ 	.byte	0x00, 0xf4, 0x21, 0x00


	//----- nvinfo : EIATTR_KPARAM_INFO
	.align		4
.L_19:
        /*0048*/ 	.byte	0x04, 0x17
        /*004a*/ 	.short	(.L_21 - .L_20)
.L_20:
        /*004c*/ 	.word	0x00000000
        /*0050*/ 	.short	0x0002
        /*0052*/ 	.short	0x0010
        /*0054*/ 	.byte	0x00, 0xf4, 0x21, 0x00


	//----- nvinfo : EIATTR_KPARAM_INFO
	.align		4
.L_21:
        /*0058*/ 	.byte	0x04, 0x17
        /*005a*/ 	.short	(.L_23 - .L_22)
.L_22:
        /*005c*/ 	.word	0x00000000
        /*0060*/ 	.short	0x0001
        /*0062*/ 	.short	0x0008
        /*0064*/ 	.byte	0x00, 0xf4, 0x21, 0x00


	//----- nvinfo : EIATTR_KPARAM_INFO
	.align		4
.L_23:
        /*0068*/ 	.byte	0x04, 0x17
        /*006a*/ 	.short	(.L_25 - .L_24)
.L_24:
        /*006c*/ 	.word	0x00000000
        /*0070*/ 	.short	0x0000
        /*0072*/ 	.short	0x0000
        /*0074*/ 	.byte	0x00, 0xf4, 0x21, 0x00


	//----- nvinfo : EIATTR_SPARSE_MMA_MASK
	.align		4
.L_25:
        /*0078*/ 	.byte	0x03, 0x50
        /*007a*/ 	.short	0x0000


	//----- nvinfo : EIATTR_MAXREG_COUNT
	.align		4
        /*007c*/ 	.byte	0x03, 0x1b
        /*007e*/ 	.short	0x00ff


	//----- nvinfo : EIATTR_EXIT_INSTR_OFFSETS
	.align		4
        /*0080*/ 	.byte	0x04, 0x1c
        /*0082*/ 	.short	(.L_27 - .L_26)


	//   ....[0]....
.L_26:
        /*0084*/ 	.word	0x000003d0


	//----- nvinfo : EIATTR_REQNTID
	.align		4
.L_27:
        /*0088*/ 	.byte	0x04, 0x10
        /*008a*/ 	.short	(.L_29 - .L_28)
.L_28:
        /*008c*/ 	.word	0x00000100
        /*0090*/ 	.word	0x00000001
        /*0094*/ 	.word	0x00000001


	//----- nvinfo : EIATTR_CBANK_PARAM_SIZE
	.align		4
.L_29:
        /*0098*/ 	.byte	0x03, 0x19
        /*009a*/ 	.short	0x0034


	//----- nvinfo : EIATTR_PARAM_CBANK
	.align		4
        /*009c*/ 	.byte	0x04, 0x0a
        /*009e*/ 	.short	(.L_31 - .L_30)
	.align		4
.L_30:
        /*00a0*/ 	.word	index@(.nv.constant0.triton_poi_fused__native_batch_norm_legit_no_training_relu_31)
        /*00a4*/ 	.short	0x0210
        /*00a6*/ 	.short	0x0034


	//----- nvinfo : EIATTR_SW_WAR
	.align		4
.L_31:
        /*00a8*/ 	.byte	0x04, 0x36
        /*00aa*/ 	.short	(.L_33 - .L_32)
.L_32:
        /*00ac*/ 	.word	0x00000008
.L_33:


//--------------------- .nv.callgraph             --------------------------
	.section	.nv.callgraph,"",@"SHT_CUDA_CALLGRAPH"
	.align	4
	.sectionentsize	8
	.align		4
        /*0000*/ 	.word	0x00000000
	.align		4
        /*0004*/ 	.word	0xffffffff
	.align		4
        /*0008*/ 	.word	0x00000000
	.align		4
        /*000c*/ 	.word	0xfffffffe
	.align		4
        /*0010*/ 	.word	0x00000000
	.align		4
        /*0014*/ 	.word	0xfffffffd
	.align		4
        /*0018*/ 	.word	0x00000000
	.align		4
        /*001c*/ 	.word	0xfffffffc


//--------------------- .nv.constant4             --------------------------
	.section	.nv.constant4,"a",@progbits
	.align	8
	.align		8
.nv.constant4:
        /*0000*/ 	.dword	_$_str
	.align		8
        /*0008*/ 	.dword	_$_str_$_2


//--------------------- .text.triton_poi_fused__native_batch_norm_legit_no_training_relu_31 --------------------------
	.section	.text.triton_poi_fused__native_batch_norm_legit_no_training_relu_31,"ax",@progbits
	.align	128
        .global         triton_poi_fused__native_batch_norm_legit_no_training_relu_31
        .type           triton_poi_fused__native_batch_norm_legit_no_training_relu_31,@function
        .size           triton_poi_fused__native_batch_norm_legit_no_training_relu_31,(.L_x_1 - triton_poi_fused__native_batch_norm_legit_no_training_relu_31)
        .other          triton_poi_fused__native_batch_norm_legit_no_training_relu_31,@"STO_CUDA_ENTRY STV_DEFAULT"
triton_poi_fused__native_batch_norm_legit_no_training_relu_31:
.text.triton_poi_fused__native_batch_norm_legit_no_training_relu_31:
[----:B------:R-:W-:Y:S01]  /*0000*/  LDC R1, c[0x0][0x28] ;  /* 0x00000a00ff017b82 */ /* 0x000fe20000000800 */
[----:B------:R-:W1:Y:S07]  /*0010*/  S2R R0, SR_TID.X ;  /* 0x0000000000007919 */ /* 0x000e6e0000002100 */
[----:B------:R-:W2:Y:S01]  /*0020*/  LDC.64 R2, c[0x0][0x220] ;  /* 0x00008800ff027b82 */ /* 0x000ea20000000a00 */
[----:B------:R-:W-:Y:S01]  /*0030*/  ULDC.64 UR4, c[0x0][0x208] ;  /* 0x0000820000047ab9 */ /* 0x000fe20000000a00 */
[----:B------:R-:W3:Y:S06]  /*0040*/  S2R R7, SR_CTAID.X ;  /* 0x0000000000077919 */ /* 0x000eec0000002500 */
[----:B------:R-:W4:Y:S08]  /*0050*/  LDC.64 R8, c[0x0][0x228] ;  /* 0x00008a00ff087b82 */ /* 0x000f300000000a00 */
[----:B------:R-:W5:Y:S01]  /*0060*/  LDC.64 R10, c[0x0][0x230] ;  /* 0x00008c00ff0a7b82 */ /* 0x000f620000000a00 */
[----:B-1----:R-:W-:-:S02]  /*0070*/  SHF.L.U32 R0, R0, 0x1, RZ ;  /* 0x0000000100007819 */ /* 0x002fc400000006ff */
[----:B---3--:R-:W-:Y:S02]  /*0080*/  SHF.R.S32.HI R5, RZ, 0x16, R7 ;  /* 0x00000016ff057819 */ /* 0x008fe40000011407 */
[----:B------:R-:W-:Y:S02]  /*0090*/  LOP3.LUT R0, R0, 0x1fe, RZ, 0xc0, !PT ;  /* 0x000001fe00007812 */ /* 0x000fe400078ec0ff */
[----:B------:R-:W-:Y:S02]  /*00a0*/  SGXT R5, R5, 0x1 ;  /* 0x000000010505781a */ /* 0x000fe40000000200 */
[----:B------:R-:W-:Y:S02]  /*00b0*/  LEA R0, R7, R0, 0x9 ;  /* 0x0000000007007211 */ /* 0x000fe400078e48ff */
[----:B------:R-:W1:Y:S02]  /*00c0*/  LDC.64 R6, c[0x0][0x218] ;  /* 0x00008600ff067b82 */ /* 0x000e640000000a00 */
[----:B------:R-:W-:-:S04]  /*00d0*/  LEA.HI R5, R5, R0, RZ, 0x9 ;  /* 0x0000000005057211 */ /* 0x000fc800078f48ff */
[----:B------:R-:W-:-:S04]  /*00e0*/  LOP3.LUT R5, R5, 0xfffffe00, RZ, 0xc0, !PT ;  /* 0xfffffe0005057812 */ /* 0x000fc800078ec0ff */
[----:B------:R-:W-:Y:S02]  /*00f0*/  IADD3 R13, R0, -R5, RZ ;  /* 0x80000005000d7210 */ /* 0x000fe40007ffe0ff */
[----:B------:R-:W3:Y:S03]  /*0100*/  LDC.64 R4, c[0x0][0x210] ;  /* 0x00008400ff047b82 */ /* 0x000ee60000000a00 */
[----:B--2---:R-:W-:-:S06]  /*0110*/  IMAD.WIDE R2, R13, 0x4, R2 ;  /* 0x000000040d027825 */ /* 0x004fcc00078e0202 */
[----:B------:R-:W2:Y:S01]  /*0120*/  LDG.E.EL.64 R2, desc[UR4][R2.64] ;  /* 0x0000000402027981 */ /* 0x000ea2000c2e1b00 */
[----:B-1----:R-:W-:-:S04]  /*0130*/  IMAD.WIDE R6, R13, 0x4, R6 ;  /* 0x000000040d067825 */ /* 0x002fc800078e0206 */
[C---:B----4-:R-:W-:Y:S02]  /*0140*/  IMAD.WIDE R8, R13.reuse, 0x4, R8 ;  /* 0x000000040d087825 */ /* 0x050fe400078e0208 */
[----:B------:R-:W4:Y:S02]  /*0150*/  LDG.E.EL.64 R6, desc[UR4][R6.64] ;  /* 0x0000000406067981 */ /* 0x000f24000c2e1b00 */
[----:B-----5:R-:W-:Y:S02]  /*0160*/  IMAD.WIDE R10, R13, 0x4, R10 ;  /* 0x000000040d0a7825 */ /* 0x020fe400078e020a */
[----:B------:R-:W5:Y:S02]  /*0170*/  LDG.E.EL.64 R8, desc[UR4][R8.64] ;  /* 0x0000000408087981 */ /* 0x000f64000c2e1b00 */
[----:B---3--:R-:W-:Y:S02]  /*0180*/  IMAD.WIDE R4, R0, 0x4, R4 ;  /* 0x0000000400047825 */ /* 0x008fe400078e0204 */
[----:B------:R-:W5:Y:S04]  /*0190*/  LDG.E.EL.64 R10, desc[UR4][R10.64] ;  /* 0x000000040a0a7981 */ /* 0x000f68000c2e1b00 */
[----:B------:R-:W4:Y:S01]  /*01a0*/  LDG.E.64 R4, desc[UR4][R4.64] ;  /* 0x0000000404047981 */ /* 0x000f22000c1e1b00 */
[----:B------:R-:W-:Y:S01]  /*01b0*/  HFMA2.MMA R14, -RZ, RZ, 1.625, 0 ;  /* 0x3e800000ff0e7435 */ /* 0x000fe200000001ff */
[----:B--2---:R-:W-:Y:S01]  /*01c0*/  FADD R2, R2, 9.9999997473787516356e-06 ;  /* 0x3727c5ac02027421 */ /* 0x004fe20000000000 */
[----:B------:R-:W-:-:S03]  /*01d0*/  FADD R3, R3, 9.9999997473787516356e-06 ;  /* 0x3727c5ac03037421 */ /* 0x000fc60000000000 */
[----:B------:R-:W1:Y:S08]  /*01e0*/  MUFU.SQRT R12, R2 ;  /* 0x00000002000c7308 */ /* 0x000e700000002000 */
[----:B------:R2:W3:Y:S01]  /*01f0*/  MUFU.SQRT R13, R3 ;  /* 0x00000003000d7308 */ /* 0x0004e20000002000 */
[C---:B-1----:R-:W-:Y:S02]  /*0200*/  FSETP.GT.AND P0, PT, R12.reuse, 8.50705917302346158658e+37, PT ;  /* 0x7e8000000c00780b */ /* 0x042fe40003f04000 */
[----:B------:R-:W-:Y:S01]  /*0210*/  FSETP.GEU.AND P2, PT, R12, 1.175494350822287508e-38, PT ;  /* 0x008000000c00780b */ /* 0x000fe20003f4e000 */
[----:B--2---:R-:W1:Y:S01]  /*0220*/  LDC.64 R2, c[0x0][0x238] ;  /* 0x00008e00ff027b82 */ /* 0x004e620000000a00 */
[----:B---3--:R-:W-:-:S02]  /*0230*/  FSETP.GT.AND P1, PT, R13, 8.50705917302346158658e+37, PT ;  /* 0x7e8000000d00780b */ /* 0x008fc40003f24000 */
[----:B------:R-:W-:-:S07]  /*0240*/  FSETP.GEU.AND P3, PT, R13, 1.175494350822287508e-38, PT ;  /* 0x008000000d00780b */ /* 0x000fce0003f6e000 */
[----:B------:R-:W-:-:S04]  /*0250*/  @P0 FMUL R12, R12, 0.25 ;  /* 0x3e8000000c0c0820 */ /* 0x000fc80000400000 */
[----:B------:R-:W-:Y:S01]  /*0260*/  @!P2 FMUL R12, R12, 16777216 ;  /* 0x4b8000000c0ca820 */ /* 0x000fe20000400000 */
[----:B------:R-:W-:-:S04]  /*0270*/  @P1 FMUL R13, R13, 0.25 ;  /* 0x3e8000000d0d1820 */ /* 0x000fc80000400000 */
[----:B------:R-:W-:Y:S01]  /*0280*/  @!P3 FMUL R13, R13, 16777216 ;  /* 0x4b8000000d0db820 */ /* 0x000fe20000400000 */
[----:B------:R-:W2:Y:S01]  /*0290*/  MUFU.RCP R12, R12 ;  /* 0x0000000c000c7308 */ /* 0x000ea20000001000 */
[----:B------:R-:W-:-:S07]  /*02a0*/  FSEL R15, R14, 1, P0 ;  /* 0x3f8000000e0f7808 */ /* 0x000fce0000000000 */
[----:B------:R-:W3:Y:S01]  /*02b0*/  MUFU.RCP R13, R13 ;  /* 0x0000000d000d7308 */ /* 0x000ee20000001000 */
[----:B------:R-:W-:Y:S01]  /*02c0*/  FSEL R14, R14, 1, P1 ;  /* 0x3f8000000e0e7808 */ /* 0x000fe20000800000 */
[----:B------:R-:W-:-:S04]  /*02d0*/  @!P2 FMUL R15, R15, 16777216 ;  /* 0x4b8000000f0fa820 */ /* 0x000fc80000400000 */
[----:B------:R-:W-:Y:S01]  /*02e0*/  @!P3 FMUL R14, R14, 16777216 ;  /* 0x4b8000000e0eb820 */ /* 0x000fe20000400000 */
[----:B----4-:R-:W-:Y:S01]  /*02f0*/  FADD R5, R5, -R7 ;  /* 0x8000000705057221 */ /* 0x010fe20000000000 */
[----:B------:R-:W-:Y:S01]  /*0300*/  FADD R4, R4, -R6 ;  /* 0x8000000604047221 */ /* 0x000fe20000000000 */
[----:B--2---:R-:W-:Y:S01]  /*0310*/  FMUL R15, R12, R15 ;  /* 0x0000000f0c0f7220 */ /* 0x004fe20000400000 */
[----:B---3--:R-:W-:-:S03]  /*0320*/  FMUL R14, R13, R14 ;  /* 0x0000000e0d0e7220 */ /* 0x008fc60000400000 */
[----:B------:R-:W-:Y:S01]  /*0330*/  FMUL R15, R4, R15 ;  /* 0x0000000f040f7220 */ /* 0x000fe20000400000 */
[----:B------:R-:W-:-:S03]  /*0340*/  FMUL R14, R5, R14 ;  /* 0x0000000e050e7220 */ /* 0x000fc60000400000 */
[----:B-----5:R-:W-:Y:S01]  /*0350*/  FFMA R8, R8, R15, R10 ;  /* 0x0000000f08087223 */ /* 0x020fe2000000000a */
[----:B------:R-:W-:-:S04]  /*0360*/  FFMA R9, R9, R14, R11 ;  /* 0x0000000e09097223 */ /* 0x000fc8000000000b */
[----:B------:R-:W-:Y:S02]  /*0370*/  FSETP.GEU.AND P0, PT, R8, RZ, PT ;  /* 0x000000ff0800720b */ /* 0x000fe40003f0e000 */
[C---:B------:R-:W-:Y:S01]  /*0380*/  FSETP.GEU.AND P1, PT, R9.reuse, RZ, PT ;  /* 0x000000ff0900720b */ /* 0x040fe20003f2e000 */
[----:B-1----:R-:W-:Y:S01]  /*0390*/  IMAD.WIDE R2, R0, 0x4, R2 ;  /* 0x0000000400027825 */ /* 0x002fe200078e0202 */
[----:B------:R-:W-:Y:S02]  /*03a0*/  FSEL R8, R8, RZ, P0 ;  /* 0x000000ff08087208 */ /* 0x000fe40000000000 */
[----:B------:R-:W-:-:S05]  /*03b0*/  FSEL R9, R9, RZ, P1 ;  /* 0x000000ff09097208 */ /* 0x000fca0000800000 */
[----:B------:R-:W-:Y:S01]  /*03c0*/  STG.E.64 desc[UR4][R2.64], R8 ;  /* 0x0000000802007986 */ /* 0x000fe2000c101b04 */
[----:B------:R-:W-:Y:S05]  /*03d0*/  EXIT ;  /* 0x000000000000794d */ /* 0x000fea0003800000 */
.L_x_0:
[----:B------:R-:W-:-:S00]  /*03e0*/  BRA `(.L_x_0) ;  /* 0xfffffffc00fc7947 */ /* 0x000fc0000383ffff */
[----:B------:R-:W-:-:S00]  /*03f0*/  NOP ;  /* 0x0000000000007918 */ /* 0x000fc00000000000 */
        /* <DEDUP_REMOVED lines=8> */
.L_x_1:


//--------------------- .nv.global.init           --------------------------
	.section	.nv.global.init,"aw",@progbits
.nv.global.init:
	.type		_$_str,@object
	.size		_$_str,(_$_str_$_2 - _$_str)
_$_str:
        /*0000*/ 	.byte	0x5f, 0x5f, 0x43, 0x55, 0x44, 0x41, 0x5f, 0x46, 0x54, 0x5a, 0x00
	.type		_$_str_$_2,@object
	.size		_$_str_$_2,(.L_1 - _$_str_$_2)
_$_str_$_2:
        /*000b*/ 	.byte	0x5f, 0x5f, 0x43, 0x55, 0x44, 0x41, 0x5f, 0x50, 0x52, 0x45, 0x43, 0x5f, 0x53, 0x51, 0x52, 0x54
        /*001b*/ 	.byte	0x00
.L_1:


//--------------------- .nv.constant0.triton_poi_fused__native_batch_norm_legit_no_training_relu_31 --------------------------
	.section	.nv.constant0.triton_poi_fused__native_batch_norm_legit_no_training_relu_31,"a",@progbits
	.sectionflags	@""
	.align	4
.nv.constant0.triton_poi_fused__native_batch_norm_legit_no_training_relu_31:
	.zero		580
